//
// Generated by NVIDIA NVVM Compiler
//
// Compiler Build ID: CL-36424714
// Cuda compilation tools, release 13.0, V13.0.88
// Based on NVVM 20.0.0
//

.version 9.0
.target sm_100
.address_size 64

	// .globl	_Z12setup_kernelP17curandStateXORWOWy
.global .align 4 .b8 precalc_xorwow_matrix[102400];
.global .align 4 .b8 precalc_xorwow_offset_matrix[102400];
.global .align 4 .b8 mrg32k3aM1[2304];
.global .align 4 .b8 mrg32k3aM2[2304];
.global .align 4 .b8 mrg32k3aM1SubSeq[2016];
.global .align 4 .b8 mrg32k3aM2SubSeq[2016];
.global .align 4 .b8 mrg32k3aM1Seq[2304];
.global .align 4 .b8 mrg32k3aM2Seq[2304];
.const .align 8 .b8 __cr_lgamma_table[72];

.visible .entry _Z12setup_kernelP17curandStateXORWOWy(
	.param .u64 .ptr .align 1 _Z12setup_kernelP17curandStateXORWOWy_param_0,
	.param .u64 _Z12setup_kernelP17curandStateXORWOWy_param_1
)
{
	.reg .pred 	%p<24>;
	.reg .b32 	%r<413>;
	.reg .b64 	%rd<19>;

	ld.param.u64 	%rd8, [_Z12setup_kernelP17curandStateXORWOWy_param_0];
	ld.param.u64 	%rd9, [_Z12setup_kernelP17curandStateXORWOWy_param_1];
	cvta.to.global.u64 	%rd10, %rd8;
	mov.u32 	%r182, %ctaid.x;
	mov.u32 	%r183, %ntid.x;
	mov.u32 	%r184, %tid.x;
	mad.lo.s32 	%r185, %r182, %r183, %r184;
	cvt.s64.s32 	%rd18, %r185;
	mul.wide.s32 	%rd11, %r185, 48;
	add.s64 	%rd2, %rd10, %rd11;
	cvt.u32.u64 	%r186, %rd9;
	xor.b32  	%r187, %r186, -1429050551;
	mul.lo.s32 	%r188, %r187, 1099087573;
	{ .reg .b32 tmp; mov.b64 {tmp, %r189}, %rd9; }
	xor.b32  	%r190, %r189, -136515619;
	mul.lo.s32 	%r191, %r190, -1703105765;
	add.s32 	%r192, %r188, %r191;
	add.s32 	%r193, %r192, 6615241;
	add.s32 	%r194, %r188, 123456789;
	st.global.v2.u32 	[%rd2], {%r193, %r194};
	xor.b32  	%r195, %r188, 362436069;
	add.s32 	%r196, %r191, 521288629;
	st.global.v2.u32 	[%rd2+8], {%r195, %r196};
	xor.b32  	%r197, %r191, 88675123;
	add.s32 	%r198, %r188, 5783321;
	st.global.v2.u32 	[%rd2+16], {%r197, %r198};
	setp.eq.s32 	%p1, %r185, 0;
	@%p1 bra 	$L__BB0_42;
	mov.b32 	%r319, 0;
$L__BB0_2:
	and.b64  	%rd4, %rd18, 3;
	setp.eq.s64 	%p2, %rd4, 0;
	@%p2 bra 	$L__BB0_41;
	mul.wide.u32 	%rd12, %r319, 3200;
	mov.u64 	%rd13, precalc_xorwow_matrix;
	add.s64 	%rd5, %rd13, %rd12;
	cvt.u32.u64 	%r2, %rd4;
	mov.b32 	%r320, 0;
$L__BB0_4:
	mov.b32 	%r333, 0;
	mov.u32 	%r334, %r333;
	mov.u32 	%r335, %r333;
	mov.u32 	%r336, %r333;
	mov.u32 	%r337, %r333;
	mov.u32 	%r326, %r333;
$L__BB0_5:
	mul.wide.u32 	%rd14, %r326, 4;
	add.s64 	%rd15, %rd2, %rd14;
	ld.global.u32 	%r10, [%rd15+4];
	shl.b32 	%r11, %r326, 5;
	mov.b32 	%r332, 0;
$L__BB0_6:
	.pragma "nounroll";
	shr.u32 	%r203, %r10, %r332;
	and.b32  	%r204, %r203, 1;
	setp.eq.b32 	%p3, %r204, 1;
	not.pred 	%p4, %p3;
	add.s32 	%r205, %r11, %r332;
	mul.lo.s32 	%r206, %r205, 5;
	mul.wide.u32 	%rd16, %r206, 4;
	add.s64 	%rd6, %rd5, %rd16;
	@%p4 bra 	$L__BB0_8;
	ld.global.u32 	%r207, [%rd6];
	xor.b32  	%r337, %r337, %r207;
	ld.global.u32 	%r208, [%rd6+4];
	xor.b32  	%r336, %r336, %r208;
	ld.global.u32 	%r209, [%rd6+8];
	xor.b32  	%r335, %r335, %r209;
	ld.global.u32 	%r210, [%rd6+12];
	xor.b32  	%r334, %r334, %r210;
	ld.global.u32 	%r211, [%rd6+16];
	xor.b32  	%r333, %r333, %r211;
$L__BB0_8:
	and.b32  	%r213, %r203, 2;
	setp.eq.s32 	%p5, %r213, 0;
	@%p5 bra 	$L__BB0_10;
	ld.global.u32 	%r214, [%rd6+20];
	xor.b32  	%r337, %r337, %r214;
	ld.global.u32 	%r215, [%rd6+24];
	xor.b32  	%r336, %r336, %r215;
	ld.global.u32 	%r216, [%rd6+28];
	xor.b32  	%r335, %r335, %r216;
	ld.global.u32 	%r217, [%rd6+32];
	xor.b32  	%r334, %r334, %r217;
	ld.global.u32 	%r218, [%rd6+36];
	xor.b32  	%r333, %r333, %r218;
$L__BB0_10:
	and.b32  	%r220, %r203, 4;
	setp.eq.s32 	%p6, %r220, 0;
	@%p6 bra 	$L__BB0_12;
	ld.global.u32 	%r221, [%rd6+40];
	xor.b32  	%r337, %r337, %r221;
	ld.global.u32 	%r222, [%rd6+44];
	xor.b32  	%r336, %r336, %r222;
	ld.global.u32 	%r223, [%rd6+48];
	xor.b32  	%r335, %r335, %r223;
	ld.global.u32 	%r224, [%rd6+52];
	xor.b32  	%r334, %r334, %r224;
	ld.global.u32 	%r225, [%rd6+56];
	xor.b32  	%r333, %r333, %r225;
$L__BB0_12:
	and.b32  	%r227, %r203, 8;
	setp.eq.s32 	%p7, %r227, 0;
	@%p7 bra 	$L__BB0_14;
	ld.global.u32 	%r228, [%rd6+60];
	xor.b32  	%r337, %r337, %r228;
	ld.global.u32 	%r229, [%rd6+64];
	xor.b32  	%r336, %r336, %r229;
	ld.global.u32 	%r230, [%rd6+68];
	xor.b32  	%r335, %r335, %r230;
	ld.global.u32 	%r231, [%rd6+72];
	xor.b32  	%r334, %r334, %r231;
	ld.global.u32 	%r232, [%rd6+76];
	xor.b32  	%r333, %r333, %r232;
$L__BB0_14:
	and.b32  	%r234, %r203, 16;
	setp.eq.s32 	%p8, %r234, 0;
	@%p8 bra 	$L__BB0_16;
	ld.global.u32 	%r235, [%rd6+80];
	xor.b32  	%r337, %r337, %r235;
	ld.global.u32 	%r236, [%rd6+84];
	xor.b32  	%r336, %r336, %r236;
	ld.global.u32 	%r237, [%rd6+88];
	xor.b32  	%r335, %r335, %r237;
	ld.global.u32 	%r238, [%rd6+92];
	xor.b32  	%r334, %r334, %r238;
	ld.global.u32 	%r239, [%rd6+96];
	xor.b32  	%r333, %r333, %r239;
$L__BB0_16:
	and.b32  	%r241, %r203, 32;
	setp.eq.s32 	%p9, %r241, 0;
	@%p9 bra 	$L__BB0_18;
	ld.global.u32 	%r242, [%rd6+100];
	xor.b32  	%r337, %r337, %r242;
	ld.global.u32 	%r243, [%rd6+104];
	xor.b32  	%r336, %r336, %r243;
	ld.global.u32 	%r244, [%rd6+108];
	xor.b32  	%r335, %r335, %r244;
	ld.global.u32 	%r245, [%rd6+112];
	xor.b32  	%r334, %r334, %r245;
	ld.global.u32 	%r246, [%rd6+116];
	xor.b32  	%r333, %r333, %r246;
$L__BB0_18:
	and.b32  	%r248, %r203, 64;
	setp.eq.s32 	%p10, %r248, 0;
	@%p10 bra 	$L__BB0_20;
	ld.global.u32 	%r249, [%rd6+120];
	xor.b32  	%r337, %r337, %r249;
	ld.global.u32 	%r250, [%rd6+124];
	xor.b32  	%r336, %r336, %r250;
	ld.global.u32 	%r251, [%rd6+128];
	xor.b32  	%r335, %r335, %r251;
	ld.global.u32 	%r252, [%rd6+132];
	xor.b32  	%r334, %r334, %r252;
	ld.global.u32 	%r253, [%rd6+136];
	xor.b32  	%r333, %r333, %r253;
$L__BB0_20:
	and.b32  	%r255, %r203, 128;
	setp.eq.s32 	%p11, %r255, 0;
	@%p11 bra 	$L__BB0_22;
	ld.global.u32 	%r256, [%rd6+140];
	xor.b32  	%r337, %r337, %r256;
	ld.global.u32 	%r257, [%rd6+144];
	xor.b32  	%r336, %r336, %r257;
	ld.global.u32 	%r258, [%rd6+148];
	xor.b32  	%r335, %r335, %r258;
	ld.global.u32 	%r259, [%rd6+152];
	xor.b32  	%r334, %r334, %r259;
	ld.global.u32 	%r260, [%rd6+156];
	xor.b32  	%r333, %r333, %r260;
$L__BB0_22:
	and.b32  	%r262, %r203, 256;
	setp.eq.s32 	%p12, %r262, 0;
	@%p12 bra 	$L__BB0_24;
	ld.global.u32 	%r263, [%rd6+160];
	xor.b32  	%r337, %r337, %r263;
	ld.global.u32 	%r264, [%rd6+164];
	xor.b32  	%r336, %r336, %r264;
	ld.global.u32 	%r265, [%rd6+168];
	xor.b32  	%r335, %r335, %r265;
	ld.global.u32 	%r266, [%rd6+172];
	xor.b32  	%r334, %r334, %r266;
	ld.global.u32 	%r267, [%rd6+176];
	xor.b32  	%r333, %r333, %r267;
$L__BB0_24:
	and.b32  	%r269, %r203, 512;
	setp.eq.s32 	%p13, %r269, 0;
	@%p13 bra 	$L__BB0_26;
	ld.global.u32 	%r270, [%rd6+180];
	xor.b32  	%r337, %r337, %r270;
	ld.global.u32 	%r271, [%rd6+184];
	xor.b32  	%r336, %r336, %r271;
	ld.global.u32 	%r272, [%rd6+188];
	xor.b32  	%r335, %r335, %r272;
	ld.global.u32 	%r273, [%rd6+192];
	xor.b32  	%r334, %r334, %r273;
	ld.global.u32 	%r274, [%rd6+196];
	xor.b32  	%r333, %r333, %r274;
$L__BB0_26:
	and.b32  	%r276, %r203, 1024;
	setp.eq.s32 	%p14, %r276, 0;
	@%p14 bra 	$L__BB0_28;
	ld.global.u32 	%r277, [%rd6+200];
	xor.b32  	%r337, %r337, %r277;
	ld.global.u32 	%r278, [%rd6+204];
	xor.b32  	%r336, %r336, %r278;
	ld.global.u32 	%r279, [%rd6+208];
	xor.b32  	%r335, %r335, %r279;
	ld.global.u32 	%r280, [%rd6+212];
	xor.b32  	%r334, %r334, %r280;
	ld.global.u32 	%r281, [%rd6+216];
	xor.b32  	%r333, %r333, %r281;
$L__BB0_28:
	and.b32  	%r283, %r203, 2048;
	setp.eq.s32 	%p15, %r283, 0;
	@%p15 bra 	$L__BB0_30;
	ld.global.u32 	%r284, [%rd6+220];
	xor.b32  	%r337, %r337, %r284;
	ld.global.u32 	%r285, [%rd6+224];
	xor.b32  	%r336, %r336, %r285;
	ld.global.u32 	%r286, [%rd6+228];
	xor.b32  	%r335, %r335, %r286;
	ld.global.u32 	%r287, [%rd6+232];
	xor.b32  	%r334, %r334, %r287;
	ld.global.u32 	%r288, [%rd6+236];
	xor.b32  	%r333, %r333, %r288;
$L__BB0_30:
	and.b32  	%r290, %r203, 4096;
	setp.eq.s32 	%p16, %r290, 0;
	@%p16 bra 	$L__BB0_32;
	ld.global.u32 	%r291, [%rd6+240];
	xor.b32  	%r337, %r337, %r291;
	ld.global.u32 	%r292, [%rd6+244];
	xor.b32  	%r336, %r336, %r292;
	ld.global.u32 	%r293, [%rd6+248];
	xor.b32  	%r335, %r335, %r293;
	ld.global.u32 	%r294, [%rd6+252];
	xor.b32  	%r334, %r334, %r294;
	ld.global.u32 	%r295, [%rd6+256];
	xor.b32  	%r333, %r333, %r295;
$L__BB0_32:
	and.b32  	%r297, %r203, 8192;
	setp.eq.s32 	%p17, %r297, 0;
	@%p17 bra 	$L__BB0_34;
	ld.global.u32 	%r298, [%rd6+260];
	xor.b32  	%r337, %r337, %r298;
	ld.global.u32 	%r299, [%rd6+264];
	xor.b32  	%r336, %r336, %r299;
	ld.global.u32 	%r300, [%rd6+268];
	xor.b32  	%r335, %r335, %r300;
	ld.global.u32 	%r301, [%rd6+272];
	xor.b32  	%r334, %r334, %r301;
	ld.global.u32 	%r302, [%rd6+276];
	xor.b32  	%r333, %r333, %r302;
$L__BB0_34:
	and.b32  	%r304, %r203, 16384;
	setp.eq.s32 	%p18, %r304, 0;
	@%p18 bra 	$L__BB0_36;
	ld.global.u32 	%r305, [%rd6+280];
	xor.b32  	%r337, %r337, %r305;
	ld.global.u32 	%r306, [%rd6+284];
	xor.b32  	%r336, %r336, %r306;
	ld.global.u32 	%r307, [%rd6+288];
	xor.b32  	%r335, %r335, %r307;
	ld.global.u32 	%r308, [%rd6+292];
	xor.b32  	%r334, %r334, %r308;
	ld.global.u32 	%r309, [%rd6+296];
	xor.b32  	%r333, %r333, %r309;
$L__BB0_36:
	and.b32  	%r311, %r203, 32768;
	setp.eq.s32 	%p19, %r311, 0;
	@%p19 bra 	$L__BB0_38;
	ld.global.u32 	%r312, [%rd6+300];
	xor.b32  	%r337, %r337, %r312;
	ld.global.u32 	%r313, [%rd6+304];
	xor.b32  	%r336, %r336, %r313;
	ld.global.u32 	%r314, [%rd6+308];
	xor.b32  	%r335, %r335, %r314;
	ld.global.u32 	%r315, [%rd6+312];
	xor.b32  	%r334, %r334, %r315;
	ld.global.u32 	%r316, [%rd6+316];
	xor.b32  	%r333, %r333, %r316;
$L__BB0_38:
	add.s32 	%r332, %r332, 16;
	setp.ne.s32 	%p20, %r332, 32;
	@%p20 bra 	$L__BB0_6;
	mad.lo.s32 	%r317, %r326, -31, %r11;
	add.s32 	%r326, %r317, 1;
	setp.ne.s32 	%p21, %r326, 5;
	@%p21 bra 	$L__BB0_5;
	st.global.u32 	[%rd2+4], %r337;
	st.global.u32 	[%rd2+8], %r336;
	st.global.u32 	[%rd2+12], %r335;
	st.global.u32 	[%rd2+16], %r334;
	st.global.u32 	[%rd2+20], %r333;
	add.s32 	%r320, %r320, 1;
	setp.lt.u32 	%p22, %r320, %r2;
	@%p22 bra 	$L__BB0_4;
$L__BB0_41:
	shr.u64 	%rd7, %rd18, 2;
	add.s32 	%r319, %r319, 1;
	setp.gt.u64 	%p23, %rd18, 3;
	mov.u64 	%rd18, %rd7;
	@%p23 bra 	$L__BB0_2;
$L__BB0_42:
	mov.b32 	%r318, 0;
	st.global.v2.u32 	[%rd2+24], {%r318, %r318};
	st.global.u32 	[%rd2+32], %r318;
	mov.b64 	%rd17, 0;
	st.global.u64 	[%rd2+40], %rd17;
	ret;

}
	// .globl	_Z23generate_random_numbersP17curandStateXORWOWPf
.visible .entry _Z23generate_random_numbersP17curandStateXORWOWPf(
	.param .u64 .ptr .align 1 _Z23generate_random_numbersP17curandStateXORWOWPf_param_0,
	.param .u64 .ptr .align 1 _Z23generate_random_numbersP17curandStateXORWOWPf_param_1
)
{
	.reg .b32 	%r<20>;
	.reg .b32 	%f<3>;
	.reg .b64 	%rd<9>;

	ld.param.u64 	%rd1, [_Z23generate_random_numbersP17curandStateXORWOWPf_param_0];
	ld.param.u64 	%rd2, [_Z23generate_random_numbersP17curandStateXORWOWPf_param_1];
	cvta.to.global.u64 	%rd3, %rd2;
	cvta.to.global.u64 	%rd4, %rd1;
	mov.u32 	%r1, %ctaid.x;
	mov.u32 	%r2, %ntid.x;
	mov.u32 	%r3, %tid.x;
	mad.lo.s32 	%r4, %r1, %r2, %r3;
	mul.wide.s32 	%rd5, %r4, 48;
	add.s64 	%rd6, %rd4, %rd5;
	ld.global.v2.u32 	{%r5, %r6}, [%rd6];
	shr.u32 	%r7, %r6, 2;
	xor.b32  	%r8, %r7, %r6;
	ld.global.v2.u32 	{%r9, %r10}, [%rd6+8];
	ld.global.v2.u32 	{%r11, %r12}, [%rd6+16];
	st.global.v2.u32 	[%rd6+8], {%r10, %r11};
	shl.b32 	%r13, %r12, 4;
	shl.b32 	%r14, %r8, 1;
	xor.b32  	%r15, %r14, %r13;
	xor.b32  	%r16, %r15, %r8;
	xor.b32  	%r17, %r16, %r12;
	st.global.v2.u32 	[%rd6+16], {%r12, %r17};
	add.s32 	%r18, %r5, 362437;
	st.global.v2.u32 	[%rd6], {%r18, %r9};
	add.s32 	%r19, %r17, %r18;
	cvt.rn.f32.u32 	%f1, %r19;
	fma.rn.f32 	%f2, %f1, 0f2F800000, 0f2F000000;
	mul.wide.s32 	%rd7, %r4, 4;
	add.s64 	%rd8, %rd3, %rd7;
	st.global.f32 	[%rd8], %f2;
	ret;

}


// ===== COMPILED SASS (sm_100) =====

	.target	sm_100

	.elftype	@"ET_EXEC"


//--------------------- .note.nv.tkinfo           --------------------------
	.section	.note.nv.tkinfo,"",@"SHT_NOTE"
	.sectionflags	@"SHF_NOTE_NV_TKINFO"
	.tkinfo
        /*0018*/ 	.word	0x00000002
        /*0030*/ 	.string	""
        /*0030*/ 	.string	"ptxas"
        /*0030*/ 	.string	"Cuda compilation tools, release 13.0, V13.0.88"
        /*0030*/ 	.string	"Build cuda_13.0.r13.0/compiler.36424714_0"
        /*0030*/ 	.string	"-arch sm_100 -m 64 "



//--------------------- .note.nv.cuinfo           --------------------------
	.section	.note.nv.cuinfo,"",@"SHT_NOTE"
	.sectionflags	@"SHF_NOTE_NV_CUINFO"
        /*0018*/ 	.short	0x0002
        /*001a*/ 	.short	0x0064
        /*001c*/ 	.short	0x0082
	.zero		2


//--------------------- .nv.info                  --------------------------
	.section	.nv.info,"",@"SHT_CUDA_INFO"
	.align	4


	//----- nvinfo : EIATTR_REGCOUNT
	.align		4
        /*0000*/ 	.byte	0x04, 0x2f
        /*0002*/ 	.short	(.L_10 - .L_9)
	.align		4
.L_9:
        /*0004*/ 	.word	index@(_Z12setup_kernelP17curandStateXORWOWy)
        /*0008*/ 	.word	0x0000001f


	//----- nvinfo : EIATTR_FRAME_SIZE
	.align		4
.L_10:
        /*000c*/ 	.byte	0x04, 0x11
        /*000e*/ 	.short	(.L_12 - .L_11)
	.align		4
.L_11:
        /*0010*/ 	.word	index@(_Z12setup_kernelP17curandStateXORWOWy)
        /*0014*/ 	.word	0x00000000


	//----- nvinfo : EIATTR_REGCOUNT
	.align		4
.L_12:
        /*0018*/ 	.byte	0x04, 0x2f
        /*001a*/ 	.short	(.L_14 - .L_13)
	.align		4
.L_13:
        /*001c*/ 	.word	index@(_Z23generate_random_numbersP17curandStateXORWOWPf)
        /*0020*/ 	.word	0x00000016


	//----- nvinfo : EIATTR_FRAME_SIZE
	.align		4
.L_14:
        /*0024*/ 	.byte	0x04, 0x11
        /*0026*/ 	.short	(.L_16 - .L_15)
	.align		4
.L_15:
        /*0028*/ 	.word	index@(_Z23generate_random_numbersP17curandStateXORWOWPf)
        /*002c*/ 	.word	0x00000000


	//----- nvinfo : EIATTR_MIN_STACK_SIZE
	.align		4
.L_16:
        /*0030*/ 	.byte	0x04, 0x12
        /*0032*/ 	.short	(.L_18 - .L_17)
	.align		4
.L_17:
        /*0034*/ 	.word	index@(_Z23generate_random_numbersP17curandStateXORWOWPf)
        /*0038*/ 	.word	0x00000000


	//----- nvinfo : EIATTR_MIN_STACK_SIZE
	.align		4
.L_18:
        /*003c*/ 	.byte	0x04, 0x12
        /*003e*/ 	.short	(.L_20 - .L_19)
	.align		4
.L_19:
        /*0040*/ 	.word	index@(_Z12setup_kernelP17curandStateXORWOWy)
        /*0044*/ 	.word	0x00000000
.L_20:


//--------------------- .nv.compat                --------------------------
	.section	.nv.compat,"",@"SHT_CUDA_COMPAT_INFO"
	.align	4
        /*0000*/ 	.byte	0x02, 0x09, 0x00, 0x00, 0x02, 0x02, 0x01, 0x00, 0x02, 0x05, 0x05, 0x00, 0x03, 0x07, 0x01, 0x01
        /*0010*/ 	.byte	0x02, 0x03, 0x00, 0x00, 0x02, 0x06, 0x01, 0x00, 0x04, 0x0b, 0x08, 0x00, 0x09, 0x00, 0x00, 0x00
        /*0020*/ 	.byte	0x00, 0x00, 0x00, 0x00


//--------------------- .nv.info._Z23generate_random_numbersP17curandStateXORWOWPf --------------------------
	.section	.nv.info._Z23generate_random_numbersP17curandStateXORWOWPf,"",@"SHT_CUDA_INFO"
	.sectionflags	@""
	.align	4


	//----- nvinfo : EIATTR_CUDA_API_VERSION
	.align		4
        /*0000*/ 	.byte	0x04, 0x37
        /*0002*/ 	.short	(.L_22 - .L_21)
.L_21:
        /*0004*/ 	.word	0x00000082


	//----- nvinfo : EIATTR_KPARAM_INFO
	.align		4
.L_22:
        /*0008*/ 	.byte	0x04, 0x17
        /*000a*/ 	.short	(.L_24 - .L_23)
.L_23:
        /*000c*/ 	.word	0x00000000
        /*0010*/ 	.short	0x0001
        /*0012*/ 	.short	0x0008
        /*0014*/ 	.byte	0x00, 0xf5, 0x21, 0x00


	//----- nvinfo : EIATTR_KPARAM_INFO
	.align		4
.L_24:
        /*0018*/ 	.byte	0x04, 0x17
        /*001a*/ 	.short	(.L_26 - .L_25)
.L_25:
        /*001c*/ 	.word	0x00000000
        /*0020*/ 	.short	0x0000
        /*0022*/ 	.short	0x0000
        /*0024*/ 	.byte	0x00, 0xf5, 0x21, 0x00


	//----- nvinfo : EIATTR_SPARSE_MMA_MASK
	.align		4
.L_26:
        /*0028*/ 	.byte	0x03, 0x50
        /*002a*/ 	.short	0x0000


	//----- nvinfo : EIATTR_MAXREG_COUNT
	.align		4
        /*002c*/ 	.byte	0x03, 0x1b
        /*002e*/ 	.short	0x00ff


	//----- nvinfo : EIATTR_MERCURY_ISA_VERSION
	.align		4
        /*0030*/ 	.byte	0x03, 0x5f
        /*0032*/ 	.short	0x0101


	//----- nvinfo : EIATTR_VRC_CTA_INIT_COUNT
	.align		4
        /*0034*/ 	.byte	0x02, 0x4a
	.zero		1
	.zero		1


	//----- nvinfo : EIATTR_EXIT_INSTR_OFFSETS
	.align		4
        /*0038*/ 	.byte	0x04, 0x1c
        /*003a*/ 	.short	(.L_28 - .L_27)


	//   ....[0]....
.L_27:
        /*003c*/ 	.word	0x00000200


	//----- nvinfo : EIATTR_CBANK_PARAM_SIZE
	.align		4
.L_28:
        /*0040*/ 	.byte	0x03, 0x19
        /*0042*/ 	.short	0x0010


	//----- nvinfo : EIATTR_PARAM_CBANK
	.align		4
        /*0044*/ 	.byte	0x04, 0x0a
        /*0046*/ 	.short	(.L_30 - .L_29)
	.align		4
.L_29:
        /*0048*/ 	.word	index@(.nv.constant0._Z23generate_random_numbersP17curandStateXORWOWPf)
        /*004c*/ 	.short	0x0380
        /*004e*/ 	.short	0x0010


	//----- nvinfo : EIATTR_SW_WAR
	.align		4
.L_30:
        /*0050*/ 	.byte	0x04, 0x36
        /*0052*/ 	.short	(.L_32 - .L_31)
.L_31:
        /*0054*/ 	.word	0x00000008
.L_32:


//--------------------- .nv.info._Z12setup_kernelP17curandStateXORWOWy --------------------------
	.section	.nv.info._Z12setup_kernelP17curandStateXORWOWy,"",@"SHT_CUDA_INFO"
	.sectionflags	@""
	.align	4


	//----- nvinfo : EIATTR_CUDA_API_VERSION
	.align		4
        /*0000*/ 	.byte	0x04, 0x37
        /*0002*/ 	.short	(.L_34 - .L_33)
.L_33:
        /*0004*/ 	.word	0x00000082


	//----- nvinfo : EIATTR_KPARAM_INFO
	.align		4
.L_34:
        /*0008*/ 	.byte	0x04, 0x17
        /*000a*/ 	.short	(.L_36 - .L_35)
.L_35:
        /*000c*/ 	.word	0x00000000
        /*0010*/ 	.short	0x0001
        /*0012*/ 	.short	0x0008
        /*0014*/ 	.byte	0x00, 0xf0, 0x21, 0x00


	//----- nvinfo : EIATTR_KPARAM_INFO
	.align		4
.L_36:
        /*0018*/ 	.byte	0x04, 0x17
        /*001a*/ 	.short	(.L_38 - .L_37)
.L_37:
        /*001c*/ 	.word	0x00000000
        /*0020*/ 	.short	0x0000
        /*0022*/ 	.short	0x0000
        /*0024*/ 	.byte	0x00, 0xf5, 0x21, 0x00


	//----- nvinfo : EIATTR_SPARSE_MMA_MASK
	.align		4
.L_38:
        /*0028*/ 	.byte	0x03, 0x50
        /*002a*/ 	.short	0x0000


	//----- nvinfo : EIATTR_MAXREG_COUNT
	.align		4
        /*002c*/ 	.byte	0x03, 0x1b
        /*002e*/ 	.short	0x00ff


	//----- nvinfo : EIATTR_MERCURY_ISA_VERSION
	.align		4
        /*0030*/ 	.byte	0x03, 0x5f
        /*0032*/ 	.short	0x0101


	//----- nvinfo : EIATTR_VRC_CTA_INIT_COUNT
	.align		4
        /*0034*/ 	.byte	0x02, 0x4a
	.zero		1
	.zero		1


	//----- nvinfo : EIATTR_EXIT_INSTR_OFFSETS
	.align		4
        /*0038*/ 	.byte	0x04, 0x1c
        /*003a*/ 	.short	(.L_40 - .L_39)


	//   ....[0]....
.L_39:
        /*003c*/ 	.word	0x00000ed0


	//----- nvinfo : EIATTR_CRS_STACK_SIZE
	.align		4
.L_40:
        /*0040*/ 	.byte	0x04, 0x1e
        /*0042*/ 	.short	(.L_42 - .L_41)
.L_41:
        /*0044*/ 	.word	0x00000000


	//----- nvinfo : EIATTR_CBANK_PARAM_SIZE
	.align		4
.L_42:
        /*0048*/ 	.byte	0x03, 0x19
        /*004a*/ 	.short	0x0010


	//----- nvinfo : EIATTR_PARAM_CBANK
	.align		4
        /*004c*/ 	.byte	0x04, 0x0a
        /*004e*/ 	.short	(.L_44 - .L_43)
	.align		4
.L_43:
        /*0050*/ 	.word	index@(.nv.constant0._Z12setup_kernelP17curandStateXORWOWy)
        /*0054*/ 	.short	0x0380
        /*0056*/ 	.short	0x0010


	//----- nvinfo : EIATTR_SW_WAR
	.align		4
.L_44:
        /*0058*/ 	.byte	0x04, 0x36
        /*005a*/ 	.short	(.L_46 - .L_45)
.L_45:
        /*005c*/ 	.word	0x00000008
.L_46:


//--------------------- .nv.callgraph             --------------------------
	.section	.nv.callgraph,"",@"SHT_CUDA_CALLGRAPH"
	.align	4
	.sectionentsize	8
	.align		4
        /*0000*/ 	.word	0x00000000
	.align		4
        /*0004*/ 	.word	0xffffffff
	.align		4
        /*0008*/ 	.word	0x00000000
	.align		4
        /*000c*/ 	.word	0xfffffffe
	.align		4
        /*0010*/ 	.word	0x00000000
	.align		4
        /*0014*/ 	.word	0xfffffffd
	.align		4
        /*0018*/ 	.word	0x00000000
	.align		4
        /*001c*/ 	.word	0xfffffffc


//--------------------- .nv.constant4             --------------------------
	.section	.nv.constant4,"a",@progbits
	.align	8
	.align		8
.nv.constant4:
        /*0000*/ 	.dword	precalc_xorwow_matrix
	.align		8
        /*0008*/ 	.dword	precalc_xorwow_offset_matrix
	.align		8
        /*0010*/ 	.dword	mrg32k3aM1
	.align		8
        /*0018*/ 	.dword	mrg32k3aM2
	.align		8
        /*0020*/ 	.dword	mrg32k3aM1SubSeq
	.align		8
        /*0028*/ 	.dword	mrg32k3aM2SubSeq
	.align		8
        /*0030*/ 	.dword	mrg32k3aM1Seq
	.align		8
        /*0038*/ 	.dword	mrg32k3aM2Seq


//--------------------- .nv.constant3             --------------------------
	.section	.nv.constant3,"a",@progbits
	.align	8
.nv.constant3:
	.type		__cr_lgamma_table,@object
	.size		__cr_lgamma_table,(.L_8 - __cr_lgamma_table)
__cr_lgamma_table:
        /*0000*/ 	.byte	0x00, 0x00, 0x00, 0x00, 0x00, 0x00, 0x00, 0x00, 0x00, 0x00, 0x00, 0x00, 0x00, 0x00, 0x00, 0x00
        /*0010*/ 	.byte	0xef, 0x39, 0xfa, 0xfe, 0x42, 0x2e, 0xe6, 0x3f, 0x02, 0x20, 0x2a, 0xfa, 0x0b, 0xab, 0xfc, 0x3f
        /*0020*/ 	.byte	0xf9, 0x2c, 0x92, 0x7c, 0xa7, 0x6c, 0x09, 0x40, 0xc9, 0x79, 0x44, 0x3c, 0x64, 0x26, 0x13, 0x40
        /*0030*/ 	.byte	0xca, 0x01, 0xcf, 0x3a, 0x27, 0x51, 0x1a, 0x40, 0x30, 0xcc, 0x2d, 0xf3, 0xe1, 0x0c, 0x21, 0x40
        /*0040*/ 	.byte	0x0d, 0xb7, 0xfc, 0x82, 0x8e, 0x35, 0x25, 0x40
.L_8:


//--------------------- .text._Z23generate_random_numbersP17curandStateXORWOWPf --------------------------
	.section	.text._Z23generate_random_numbersP17curandStateXORWOWPf,"ax",@progbits
	.align	128
        .global         _Z23generate_random_numbersP17curandStateXORWOWPf
        .type           _Z23generate_random_numbersP17curandStateXORWOWPf,@function
        .size           _Z23generate_random_numbersP17curandStateXORWOWPf,(.L_x_10 - _Z23generate_random_numbersP17curandStateXORWOWPf)
        .other          _Z23generate_random_numbersP17curandStateXORWOWPf,@"STO_CUDA_ENTRY STV_DEFAULT"
_Z23generate_random_numbersP17curandStateXORWOWPf:
.text._Z23generate_random_numbersP17curandStateXORWOWPf:
[----:B------:R-:W-:Y:S01]  /*0000*/  LDC R1, c[0x0][0x37c] ;  /* 0x0000df00ff017b82 */ /* 0x000fe20000000800 */
[----:B------:R-:W0:Y:S07]  /*0010*/  S2R R0, SR_TID.X ;  /* 0x0000000000007919 */ /* 0x000e2e0000002100 */
[----:B------:R-:W0:Y:S01]  /*0020*/  S2UR UR6, SR_CTAID.X ;  /* 0x00000000000679c3 */ /* 0x000e220000002500 */
[----:B------:R-:W1:Y:S07]  /*0030*/  LDCU.64 UR4, c[0x0][0x358] ;  /* 0x00006b00ff0477ac */ /* 0x000e6e0008000a00 */
[----:B------:R-:W0:Y:S08]  /*0040*/  LDC R11, c[0x0][0x360] ;  /* 0x0000d800ff0b7b82 */ /* 0x000e300000000800 */
[----:B------:R-:W2:Y:S08]  /*0050*/  LDC.64 R2, c[0x0][0x380] ;  /* 0x0000e000ff027b82 */ /* 0x000eb00000000a00 */
[----:B------:R-:W3:Y:S01]  /*0060*/  LDC.64 R8, c[0x0][0x388] ;  /* 0x0000e200ff087b82 */ /* 0x000ee20000000a00 */
[----:B0-----:R-:W-:-:S04]  /*0070*/  IMAD R11, R11, UR6, R0 ;  /* 0x000000060b0b7c24 */ /* 0x001fc8000f8e0200 */
[----:B--2---:R-:W-:-:S05]  /*0080*/  IMAD.WIDE R2, R11, 0x30, R2 ;  /* 0x000000300b027825 */ /* 0x004fca00078e0202 */
[----:B-1----:R-:W2:Y:S04]  /*0090*/  LDG.E.64 R12, desc[UR4][R2.64] ;  /* 0x00000004020c7981 */ /* 0x002ea8000c1e1b00 */
[----:B------:R-:W4:Y:S04]  /*00a0*/  LDG.E.64 R6, desc[UR4][R2.64+0x10] ;  /* 0x0000100402067981 */ /* 0x000f28000c1e1b00 */
[----:B------:R-:W5:Y:S01]  /*00b0*/  LDG.E.64 R4, desc[UR4][R2.64+0x8] ;  /* 0x0000080402047981 */ /* 0x000f62000c1e1b00 */
[----:B------:R-:W-:Y:S02]  /*00c0*/  IMAD.MOV.U32 R15, RZ, RZ, 0x2f800000 ;  /* 0x2f800000ff0f7424 */ /* 0x000fe400078e00ff */
[----:B---3--:R-:W-:Y:S01]  /*00d0*/  IMAD.WIDE R8, R11, 0x4, R8 ;  /* 0x000000040b087825 */ /* 0x008fe200078e0208 */
[----:B--2---:R-:W-:-:S03]  /*00e0*/  SHF.R.U32.HI R0, RZ, 0x2, R13 ;  /* 0x00000002ff007819 */ /* 0x004fc6000001160d */
[----:B------:R-:W-:Y:S01]  /*00f0*/  VIADD R12, R12, 0x587c5 ;  /* 0x000587c50c0c7836 */ /* 0x000fe20000000000 */
[----:B------:R-:W-:Y:S01]  /*0100*/  LOP3.LUT R0, R0, R13, RZ, 0x3c, !PT ;  /* 0x0000000d00007212 */ /* 0x000fe200078e3cff */
[----:B----4-:R-:W-:Y:S01]  /*0110*/  IMAD.SHL.U32 R13, R7, 0x10, RZ ;  /* 0x00000010070d7824 */ /* 0x010fe200078e00ff */
[----:B------:R-:W-:Y:S01]  /*0120*/  MOV R17, R6 ;  /* 0x0000000600117202 */ /* 0x000fe20000000f00 */
[----:B------:R-:W-:Y:S01]  /*0130*/  IMAD.MOV.U32 R18, RZ, RZ, R7 ;  /* 0x000000ffff127224 */ /* 0x000fe200078e0007 */
[C---:B------:R-:W-:Y:S02]  /*0140*/  SHF.L.U32 R10, R0.reuse, 0x1, RZ ;  /* 0x00000001000a7819 */ /* 0x040fe400000006ff */
[----:B-----5:R-:W-:Y:S02]  /*0150*/  MOV R16, R5 ;  /* 0x0000000500107202 */ /* 0x020fe40000000f00 */
[----:B------:R-:W-:Y:S01]  /*0160*/  LOP3.LUT R10, R0, R10, R13, 0x96, !PT ;  /* 0x0000000a000a7212 */ /* 0x000fe200078e960d */
[----:B------:R-:W-:-:S02]  /*0170*/  IMAD.MOV.U32 R13, RZ, RZ, R4 ;  /* 0x000000ffff0d7224 */ /* 0x000fc400078e0004 */
[----:B------:R-:W-:Y:S01]  /*0180*/  STG.E.64 desc[UR4][R2.64+0x8], R16 ;  /* 0x0000081002007986 */ /* 0x000fe2000c101b04 */
[----:B------:R-:W-:-:S03]  /*0190*/  LOP3.LUT R19, R10, R7, RZ, 0x3c, !PT ;  /* 0x000000070a137212 */ /* 0x000fc600078e3cff */
[----:B------:R-:W-:Y:S01]  /*01a0*/  STG.E.64 desc[UR4][R2.64], R12 ;  /* 0x0000000c02007986 */ /* 0x000fe2000c101b04 */
[----:B------:R-:W-:-:S03]  /*01b0*/  IADD3 R0, PT, PT, R19, R12, RZ ;  /* 0x0000000c13007210 */ /* 0x000fc60007ffe0ff */
[----:B------:R-:W-:Y:S01]  /*01c0*/  STG.E.64 desc[UR4][R2.64+0x10], R18 ;  /* 0x0000101202007986 */ /* 0x000fe2000c101b04 */
[----:B------:R-:W-:-:S05]  /*01d0*/  I2FP.F32.U32 R0, R0 ;  /* 0x0000000000007245 */ /* 0x000fca0000201000 */
[----:B------:R-:W-:-:S05]  /*01e0*/  FFMA R15, R0, R15, 1.1641532182693481445e-10 ;  /* 0x2f000000000f7423 */ /* 0x000fca000000000f */
[----:B------:R-:W-:Y:S01]  /*01f0*/  STG.E desc[UR4][R8.64], R15 ;  /* 0x0000000f08007986 */ /* 0x000fe2000c101904 */
[----:B------:R-:W-:Y:S05]  /*0200*/  EXIT ;  /* 0x000000000000794d */ /* 0x000fea0003800000 */
.L_x_0:
[----:B------:R-:W-:-:S00]  /*0210*/  BRA `(.L_x_0) ;  /* 0xfffffffc00fc7947 */ /* 0x000fc0000383ffff */
[----:B------:R-:W-:-:S00]  /*0220*/  NOP ;  /* 0x0000000000007918 */ /* 0x000fc00000000000 */
        /* <DEDUP_REMOVED lines=13> */
.L_x_10:


//--------------------- .text._Z12setup_kernelP17curandStateXORWOWy --------------------------
	.section	.text._Z12setup_kernelP17curandStateXORWOWy,"ax",@progbits
	.align	128
        .global         _Z12setup_kernelP17curandStateXORWOWy
        .type           _Z12setup_kernelP17curandStateXORWOWy,@function
        .size           _Z12setup_kernelP17curandStateXORWOWy,(.L_x_11 - _Z12setup_kernelP17curandStateXORWOWy)
        .other          _Z12setup_kernelP17curandStateXORWOWy,@"STO_CUDA_ENTRY STV_DEFAULT"
_Z12setup_kernelP17curandStateXORWOWy:
.text._Z12setup_kernelP17curandStateXORWOWy:
[----:B------:R-:W-:Y:S01]  /*0000*/  LDC R1, c[0x0][0x37c] ;  /* 0x0000df00ff017b82 */ /* 0x000fe20000000800 */
[----:B------:R-:W0:Y:S07]  /*0010*/  S2R R4, SR_TID.X ;  /* 0x0000000000047919 */ /* 0x000e2e0000002100 */
[----:B------:R-:W1:Y:S01]  /*0020*/  LDC.64 R2, c[0x0][0x388] ;  /* 0x0000e200ff027b82 */ /* 0x000e620000000a00 */
[----:B------:R-:W2:Y:S01]  /*0030*/  LDCU.64 UR4, c[0x0][0x358] ;  /* 0x00006b00ff0477ac */ /* 0x000ea20008000a00 */
[----:B------:R-:W-:Y:S06]  /*0040*/  BSSY.RECONVERGENT B0, `(.L_x_1) ;  /* 0x00000e5000007945 */ /* 0x000fec0003800200 */
[----:B------:R-:W0:Y:S08]  /*0050*/  S2UR UR6, SR_CTAID.X ;  /* 0x00000000000679c3 */ /* 0x000e300000002500 */
[----:B------:R-:W0:Y:S08]  /*0060*/  LDC R13, c[0x0][0x360] ;  /* 0x0000d800ff0d7b82 */ /* 0x000e300000000800 */
[----:B------:R-:W3:Y:S01]  /*0070*/  LDC.64 R6, c[0x0][0x380] ;  /* 0x0000e000ff067b82 */ /* 0x000ee20000000a00 */
[----:B-1----:R-:W-:-:S02]  /*0080*/  LOP3.LUT R0, R2, 0xaad26b49, RZ, 0x3c, !PT ;  /* 0xaad26b4902007812 */ /* 0x002fc400078e3cff */
[----:B------:R-:W-:-:S03]  /*0090*/  LOP3.LUT R2, R3, 0xf7dcefdd, RZ, 0x3c, !PT ;  /* 0xf7dcefdd03027812 */ /* 0x000fc600078e3cff */
[----:B------:R-:W-:Y:S02]  /*00a0*/  IMAD R0, R0, 0x4182bed5, RZ ;  /* 0x4182bed500007824 */ /* 0x000fe400078e02ff */
[----:B------:R-:W-:Y:S02]  /*00b0*/  IMAD R3, R2, -0x658354e5, RZ ;  /* 0x9a7cab1b02037824 */ /* 0x000fe400078e02ff */
[C---:B------:R-:W-:Y:S01]  /*00c0*/  VIADD R5, R0.reuse, 0x75bcd15 ;  /* 0x075bcd1500057836 */ /* 0x040fe20000000000 */
[C---:B------:R-:W-:Y:S01]  /*00d0*/  LOP3.LUT R8, R0.reuse, 0x159a55e5, RZ, 0x3c, !PT ;  /* 0x159a55e500087812 */ /* 0x040fe200078e3cff */
[C---:B------:R-:W-:Y:S01]  /*00e0*/  VIADD R11, R0.reuse, 0x583f19 ;  /* 0x00583f19000b7836 */ /* 0x040fe20000000000 */
[C---:B------:R-:W-:Y:S01]  /*00f0*/  LOP3.LUT R10, R3.reuse, 0x5491333, RZ, 0x3c, !PT ;  /* 0x05491333030a7812 */ /* 0x040fe200078e3cff */
[----:B------:R-:W-:Y:S02]  /*0100*/  VIADD R9, R3, 0x1f123bb5 ;  /* 0x1f123bb503097836 */ /* 0x000fe40000000000 */
[----:B0-----:R-:W-:Y:S01]  /*0110*/  IMAD R13, R13, UR6, R4 ;  /* 0x000000060d0d7c24 */ /* 0x001fe2000f8e0204 */
[----:B------:R-:W-:-:S04]  /*0120*/  IADD3 R4, PT, PT, R0, 0x64f0c9, R3 ;  /* 0x0064f0c900047810 */ /* 0x000fc80007ffe003 */
[C---:B------:R-:W-:Y:S01]  /*0130*/  ISETP.NE.AND P0, PT, R13.reuse, RZ, PT ;  /* 0x000000ff0d00720c */ /* 0x040fe20003f05270 */
[----:B---3--:R-:W-:-:S05]  /*0140*/  IMAD.WIDE R6, R13, 0x30, R6 ;  /* 0x000000300d067825 */ /* 0x008fca00078e0206 */
[----:B--2---:R0:W-:Y:S04]  /*0150*/  STG.E.64 desc[UR4][R6.64], R4 ;  /* 0x0000000406007986 */ /* 0x0041e8000c101b04 */
[----:B------:R0:W-:Y:S04]  /*0160*/  STG.E.64 desc[UR4][R6.64+0x8], R8 ;  /* 0x0000080806007986 */ /* 0x0001e8000c101b04 */
[----:B------:R0:W-:Y:S01]  /*0170*/  STG.E.64 desc[UR4][R6.64+0x10], R10 ;  /* 0x0000100a06007986 */ /* 0x0001e2000c101b04 */
[----:B------:R-:W-:Y:S05]  /*0180*/  @!P0 BRA `(.L_x_2) ;  /* 0x0000000c00408947 */ /* 0x000fea0003800000 */
[----:B------:R-:W-:Y:S01]  /*0190*/  SHF.R.S32.HI R0, RZ, 0x1f, R13 ;  /* 0x0000001fff007819 */ /* 0x000fe2000001140d */
[----:B------:R-:W-:-:S07]  /*01a0*/  IMAD.MOV.U32 R12, RZ, RZ, RZ ;  /* 0x000000ffff0c7224 */ /* 0x000fce00078e00ff */
.L_x_8:
[----:B-1----:R-:W-:Y:S01]  /*01b0*/  LOP3.LUT R2, R13, 0x3, RZ, 0xc0, !PT ;  /* 0x000000030d027812 */ /* 0x002fe200078ec0ff */
[----:B------:R-:W-:Y:S03]  /*01c0*/  BSSY.RECONVERGENT B1, `(.L_x_3) ;  /* 0x00000c6000017945 */ /* 0x000fe60003800200 */
[----:B------:R-:W-:-:S04]  /*01d0*/  ISETP.NE.U32.AND P0, PT, R2, RZ, PT ;  /* 0x000000ff0200720c */ /* 0x000fc80003f05070 */
[----:B------:R-:W-:-:S13]  /*01e0*/  ISETP.NE.AND.EX P0, PT, RZ, RZ, PT, P0 ;  /* 0x000000ffff00720c */ /* 0x000fda0003f05300 */
[----:B------:R-:W-:Y:S05]  /*01f0*/  @!P0 BRA `(.L_x_4) ;  /* 0x0000000c00088947 */ /* 0x000fea0003800000 */
[----:B0-----:R-:W0:Y:S01]  /*0200*/  LDC.64 R8, c[0x4][RZ] ;  /* 0x01000000ff087b82 */ /* 0x001e220000000a00 */
[----:B------:R-:W-:Y:S02]  /*0210*/  IMAD.MOV.U32 R14, RZ, RZ, RZ ;  /* 0x000000ffff0e7224 */ /* 0x000fe400078e00ff */
[----:B0-----:R-:W-:-:S07]  /*0220*/  IMAD.WIDE.U32 R8, R12, 0xc80, R8 ;  /* 0x00000c800c087825 */ /* 0x001fce00078e0008 */
.L_x_7:
[----:B-1----:R-:W-:Y:S01]  /*0230*/  IMAD.MOV.U32 R15, RZ, RZ, RZ ;  /* 0x000000ffff0f7224 */ /* 0x002fe200078e00ff */
[----:B------:R-:W-:Y:S01]  /*0240*/  CS2R R2, SRZ ;  /* 0x0000000000027805 */ /* 0x000fe2000001ff00 */
[----:B------:R-:W-:Y:S01]  /*0250*/  IMAD.MOV.U32 R17, RZ, RZ, RZ ;  /* 0x000000ffff117224 */ /* 0x000fe200078e00ff */
[----:B------:R-:W-:-:S07]  /*0260*/  CS2R R4, SRZ ;  /* 0x0000000000047805 */ /* 0x000fce000001ff00 */
.L_x_6:
[----:B------:R-:W-:-:S05]  /*0270*/  IMAD.WIDE.U32 R10, R17, 0x4, R6 ;  /* 0x00000004110a7825 */ /* 0x000fca00078e0006 */
[----:B------:R0:W5:Y:S01]  /*0280*/  LDG.E R16, desc[UR4][R10.64+0x4] ;  /* 0x000004040a107981 */ /* 0x000162000c1e1900 */
[----:B------:R-:W-:-:S07]  /*0290*/  IMAD.MOV.U32 R19, RZ, RZ, RZ ;  /* 0x000000ffff137224 */ /* 0x000fce00078e00ff */
.L_x_5:
[----:B-----5:R-:W-:Y:S01]  /*02a0*/  SHF.R.U32.HI R24, RZ, R19, R16 ;  /* 0x00000013ff187219 */ /* 0x020fe20000011610 */
[----:B0-----:R-:W-:-:S03]  /*02b0*/  IMAD.SHL.U32 R10, R17, 0x20, RZ ;  /* 0x00000020110a7824 */ /* 0x001fc600078e00ff */
[----:B------:R-:W-:Y:S01]  /*02c0*/  LOP3.LUT R11, R24, 0x1, RZ, 0xc0, !PT ;  /* 0x00000001180b7812 */ /* 0x000fe200078ec0ff */
[----:B------:R-:W-:-:S03]  /*02d0*/  IMAD.IADD R10, R10, 0x1, R19 ;  /* 0x000000010a0a7824 */ /* 0x000fc600078e0213 */
[----:B------:R-:W-:Y:S01]  /*02e0*/  ISETP.NE.U32.AND P0, PT, R11, 0x1, PT ;  /* 0x000000010b00780c */ /* 0x000fe20003f05070 */
[----:B------:R-:W-:-:S03]  /*02f0*/  IMAD R11, R10, 0x5, RZ ;  /* 0x000000050a0b7824 */ /* 0x000fc600078e02ff */
[----:B------:R-:W-:Y:S01]  /*0300*/  R2P PR, R24, 0x7e ;  /* 0x0000007e18007804 */ /* 0x000fe20000000000 */
[----:B------:R-:W-:-:S08]  /*0310*/  IMAD.WIDE.U32 R10, R11, 0x4, R8 ;  /* 0x000000040b0a7825 */ /* 0x000fd000078e0008 */
[----:B------:R-:W2:Y:S04]  /*0320*/  @!P0 LDG.E R18, desc[UR4][R10.64] ;  /* 0x000000040a128981 */ /* 0x000ea8000c1e1900 */
[----:B------:R-:W3:Y:S04]  /*0330*/  @!P0 LDG.E R20, desc[UR4][R10.64+0x10] ;  /* 0x000010040a148981 */ /* 0x000ee8000c1e1900 */
[----:B------:R-:W4:Y:S04]  /*0340*/  @P1 LDG.E R22, desc[UR4][R10.64+0x14] ;  /* 0x000014040a161981 */ /* 0x000f28000c1e1900 */
[----:B------:R-:W4:Y:S04]  /*0350*/  @P2 LDG.E R26, desc[UR4][R10.64+0x28] ;  /* 0x000028040a1a2981 */ /* 0x000f28000c1e1900 */
[----:B------:R-:W4:Y:S04]  /*0360*/  @!P0 LDG.E R21, desc[UR4][R10.64+0x4] ;  /* 0x000004040a158981 */ /* 0x000f28000c1e1900 */
[----:B------:R-:W4:Y:S04]  /*0370*/  @!P0 LDG.E R23, desc[UR4][R10.64+0xc] ;  /* 0x00000c040a178981 */ /* 0x000f28000c1e1900 */
[----:B------:R-:W4:Y:S04]  /*0380*/  @P1 LDG.E R25, desc[UR4][R10.64+0x18] ;  /* 0x000018040a191981 */ /* 0x000f28000c1e1900 */
[----:B------:R-:W4:Y:S04]  /*0390*/  @P3 LDG.E R28, desc[UR4][R10.64+0x3c] ;  /* 0x00003c040a1c3981 */ /* 0x000f28000c1e1900 */
[----:B------:R-:W4:Y:S01]  /*03a0*/  @P6 LDG.E R27, desc[UR4][R10.64+0x7c] ;  /* 0x00007c040a1b6981 */ /* 0x000f22000c1e1900 */
[----:B--2---:R-:W-:-:S03]  /*03b0*/  @!P0 LOP3.LUT R15, R15, R18, RZ, 0x3c, !PT ;  /* 0x000000120f0f8212 */ /* 0x004fc600078e3cff */
[----:B------:R-:W2:Y:S01]  /*03c0*/  @!P0 LDG.E R18, desc[UR4][R10.64+0x8] ;  /* 0x000008040a128981 */ /* 0x000ea2000c1e1900 */
[----:B---3--:R-:W-:-:S03]  /*03d0*/  @!P0 LOP3.LUT R3, R3, R20, RZ, 0x3c, !PT ;  /* 0x0000001403038212 */ /* 0x008fc600078e3cff */
[----:B------:R-:W3:Y:S01]  /*03e0*/  @P1 LDG.E R20, desc[UR4][R10.64+0x24] ;  /* 0x000024040a141981 */ /* 0x000ee2000c1e1900 */
[----:B----4-:R-:W-:-:S03]  /*03f0*/  @P1 LOP3.LUT R15, R15, R22, RZ, 0x3c, !PT ;  /* 0x000000160f0f1212 */ /* 0x010fc600078e3cff */
[----:B------:R-:W4:Y:S01]  /*0400*/  @P2 LDG.E R22, desc[UR4][R10.64+0x38] ;  /* 0x000038040a162981 */ /* 0x000f22000c1e1900 */
[----:B------:R-:W-:-:S03]  /*0410*/  @P2 LOP3.LUT R15, R15, R26, RZ, 0x3c, !PT ;  /* 0x0000001a0f0f2212 */ /* 0x000fc600078e3cff */
[----:B------:R-:W4:Y:S01]  /*0420*/  @P4 LDG.E R26, desc[UR4][R10.64+0x50] ;  /* 0x000050040a1a4981 */ /* 0x000f22000c1e1900 */
[----:B------:R-:W-:-:S03]  /*0430*/  @!P0 LOP3.LUT R4, R4, R21, RZ, 0x3c, !PT ;  /* 0x0000001504048212 */ /* 0x000fc600078e3cff */
[----:B------:R-:W4:Y:S01]  /*0440*/  @P1 LDG.E R21, desc[UR4][R10.64+0x20] ;  /* 0x000020040a151981 */ /* 0x000f22000c1e1900 */
[----:B------:R-:W-:-:S03]  /*0450*/  @!P0 LOP3.LUT R2, R2, R23, RZ, 0x3c, !PT ;  /* 0x0000001702028212 */ /* 0x000fc600078e3cff */
[----:B------:R-:W4:Y:S01]  /*0460*/  @P2 LDG.E R23, desc[UR4][R10.64+0x2c] ;  /* 0x00002c040a172981 */ /* 0x000f22000c1e1900 */
[----:B------:R-:W-:-:S03]  /*0470*/  @P1 LOP3.LUT R4, R4, R25, RZ, 0x3c, !PT ;  /* 0x0000001904041212 */ /* 0x000fc600078e3cff */
[----:B------:R-:W4:Y:S01]  /*0480*/  @P2 LDG.E R25, desc[UR4][R10.64+0x34] ;  /* 0x000034040a192981 */ /* 0x000f22000c1e1900 */
[----:B--2---:R-:W-:-:S03]  /*0490*/  @!P0 LOP3.LUT R5, R5, R18, RZ, 0x3c, !PT ;  /* 0x0000001205058212 */ /* 0x004fc600078e3cff */
[----:B------:R-:W2:Y:S01]  /*04a0*/  @P1 LDG.E R18, desc[UR4][R10.64+0x1c] ;  /* 0x00001c040a121981 */ /* 0x000ea2000c1e1900 */
[----:B---3--:R-:W-:-:S03]  /*04b0*/  @P1 LOP3.LUT R3, R3, R20, RZ, 0x3c, !PT ;  /* 0x0000001403031212 */ /* 0x008fc600078e3cff */
[----:B------:R-:W3:Y:S01]  /*04c0*/  @P2 LDG.E R20, desc[UR4][R10.64+0x30] ;  /* 0x000030040a142981 */ /* 0x000ee2000c1e1900 */
[----:B----4-:R-:W-:-:S03]  /*04d0*/  @P2 LOP3.LUT R3, R3, R22, RZ, 0x3c, !PT ;  /* 0x0000001603032212 */ /* 0x010fc600078e3cff */
[----:B------:R-:W4:Y:S01]  /*04e0*/  @P3 LDG.E R22, desc[UR4][R10.64+0x4c] ;  /* 0x00004c040a163981 */ /* 0x000f22000c1e1900 */
[----:B------:R-:W-:-:S04]  /*04f0*/  @P3 LOP3.LUT R15, R15, R28, RZ, 0x3c, !PT ;  /* 0x0000001c0f0f3212 */ /* 0x000fc800078e3cff */
[----:B------:R-:W-:Y:S02]  /*0500*/  @P4 LOP3.LUT R15, R15, R26, RZ, 0x3c, !PT ;  /* 0x0000001a0f0f4212 */ /* 0x000fe400078e3cff */
[----:B------:R-:W-:Y:S01]  /*0510*/  @P1 LOP3.LUT R2, R2, R21, RZ, 0x3c, !PT ;  /* 0x0000001502021212 */ /* 0x000fe200078e3cff */
[----:B------:R-:W4:Y:S04]  /*0520*/  @P5 LDG.E R26, desc[UR4][R10.64+0x64] ;  /* 0x000064040a1a5981 */ /* 0x000f28000c1e1900 */
[----:B------:R-:W4:Y:S01]  /*0530*/  @P3 LDG.E R21, desc[UR4][R10.64+0x40] ;  /* 0x000040040a153981 */ /* 0x000f22000c1e1900 */
[----:B------:R-:W-:Y:S02]  /*0540*/  @P2 LOP3.LUT R4, R4, R23, RZ, 0x3c, !PT ;  /* 0x0000001704042212 */ /* 0x000fe400078e3cff */
[----:B------:R-:W-:Y:S01]  /*0550*/  @P2 LOP3.LUT R2, R2, R25, RZ, 0x3c, !PT ;  /* 0x0000001902022212 */ /* 0x000fe200078e3cff */
[----:B------:R-:W4:Y:S04]  /*0560*/  @P3 LDG.E R23, desc[UR4][R10.64+0x48] ;  /* 0x000048040a173981 */ /* 0x000f28000c1e1900 */
[----:B------:R-:W4:Y:S01]  /*0570*/  @P4 LDG.E R25, desc[UR4][R10.64+0x54] ;  /* 0x000054040a194981 */ /* 0x000f22000c1e1900 */
[----:B--2---:R-:W-:-:S03]  /*0580*/  @P1 LOP3.LUT R5, R5, R18, RZ, 0x3c, !PT ;  /* 0x0000001205051212 */ /* 0x004fc600078e3cff */
[----:B------:R-:W2:Y:S01]  /*0590*/  @P3 LDG.E R18, desc[UR4][R10.64+0x44] ;  /* 0x000044040a123981 */ /* 0x000ea2000c1e1900 */
[----:B---3--:R-:W-:-:S03]  /*05a0*/  @P2 LOP3.LUT R5, R5, R20, RZ, 0x3c, !PT ;  /* 0x0000001405052212 */ /* 0x008fc600078e3cff */
[----:B------:R-:W3:Y:S01]  /*05b0*/  @P4 LDG.E R20, desc[UR4][R10.64+0x58] ;  /* 0x000058040a144981 */ /* 0x000ee2000c1e1900 */
[----:B----4-:R-:W-:-:S03]  /*05c0*/  @P3 LOP3.LUT R3, R3, R22, RZ, 0x3c, !PT ;  /* 0x0000001603033212 */ /* 0x010fc600078e3cff */
[----:B------:R-:W4:Y:S01]  /*05d0*/  @P4 LDG.E R22, desc[UR4][R10.64+0x60] ;  /* 0x000060040a164981 */ /* 0x000f22000c1e1900 */
[----:B------:R-:W-:Y:S02]  /*05e0*/  LOP3.LUT P0, RZ, R24, 0x80, RZ, 0xc0, !PT ;  /* 0x0000008018ff7812 */ /* 0x000fe4000780c0ff */
[----:B------:R-:W-:Y:S02]  /*05f0*/  @P5 LOP3.LUT R15, R15, R26, RZ, 0x3c, !PT ;  /* 0x0000001a0f0f5212 */ /* 0x000fe400078e3cff */
[----:B------:R-:W4:Y:S01]  /*0600*/  @P6 LDG.E R26, desc[UR4][R10.64+0x78] ;  /* 0x000078040a1a6981 */ /* 0x000f22000c1e1900 */
[----:B------:R-:W-:-:S03]  /*0610*/  @P3 LOP3.LUT R4, R4, R21, RZ, 0x3c, !PT ;  /* 0x0000001504043212 */ /* 0x000fc600078e3cff */
[----:B------:R-:W4:Y:S01]  /*0620*/  @P4 LDG.E R21, desc[UR4][R10.64+0x5c] ;  /* 0x00005c040a154981 */ /* 0x000f22000c1e1900 */
[----:B------:R-:W-:-:S03]  /*0630*/  @P3 LOP3.LUT R2, R2, R23, RZ, 0x3c, !PT ;  /* 0x0000001702023212 */ /* 0x000fc600078e3cff */
[----:B------:R-:W4:Y:S01]  /*0640*/  @P5 LDG.E R23, desc[UR4][R10.64+0x68] ;  /* 0x000068040a175981 */ /* 0x000f22000c1e1900 */
[----:B------:R-:W-:-:S03]  /*0650*/  @P4 LOP3.LUT R4, R4, R25, RZ, 0x3c, !PT ;  /* 0x0000001904044212 */ /* 0x000fc600078e3cff */
[----:B------:R-:W4:Y:S01]  /*0660*/  @P5 LDG.E R25, desc[UR4][R10.64+0x70] ;  /* 0x000070040a195981 */ /* 0x000f22000c1e1900 */
[----:B--2---:R-:W-:-:S03]  /*0670*/  @P3 LOP3.LUT R5, R5, R18, RZ, 0x3c, !PT ;  /* 0x0000001205053212 */ /* 0x004fc600078e3cff */
[----:B------:R-:W2:Y:S01]  /*0680*/  @P5 LDG.E R18, desc[UR4][R10.64+0x6c] ;  /* 0x00006c040a125981 */ /* 0x000ea2000c1e1900 */
[----:B---3--:R-:W-:-:S03]  /*0690*/  @P4 LOP3.LUT R5, R5, R20, RZ, 0x3c, !PT ;  /* 0x0000001405054212 */ /* 0x008fc600078e3cff */
[----:B------:R-:W3:Y:S01]  /*06a0*/  @P5 LDG.E R20, desc[UR4][R10.64+0x74] ;  /* 0x000074040a145981 */ /* 0x000ee2000c1e1900 */
[----:B----4-:R-:W-:-:S03]  /*06b0*/  @P4 LOP3.LUT R3, R3, R22, RZ, 0x3c, !PT ;  /* 0x0000001603034212 */ /* 0x010fc600078e3cff */
[----:B------:R-:W4:Y:S01]  /*06c0*/  @P0 LDG.E R22, desc[UR4][R10.64+0x8c] ;  /* 0x00008c040a160981 */ /* 0x000f22000c1e1900 */
[----:B------:R-:W-:-:S03]  /*06d0*/  @P6 LOP3.LUT R15, R15, R26, RZ, 0x3c, !PT ;  /* 0x0000001a0f0f6212 */ /* 0x000fc600078e3cff */
        /* <DEDUP_REMOVED lines=13> */
[----:B------:R-:W-:Y:S02]  /*07b0*/  @P6 LOP3.LUT R4, R4, R27, RZ, 0x3c, !PT ;  /* 0x0000001b04046212 */ /* 0x000fe400078e3cff */
[----:B------:R-:W-:Y:S02]  /*07c0*/  @P6 LOP3.LUT R2, R2, R21, RZ, 0x3c, !PT ;  /* 0x0000001502026212 */ /* 0x000fe400078e3cff */
[----:B------:R-:W-:Y:S02]  /*07d0*/  @P0 LOP3.LUT R4, R4, R23, RZ, 0x3c, !PT ;  /* 0x0000001704040212 */ /* 0x000fe400078e3cff */
[----:B------:R-:W-:Y:S02]  /*07e0*/  @P0 LOP3.LUT R2, R2, R25, RZ, 0x3c, !PT ;  /* 0x0000001902020212 */ /* 0x000fe400078e3cff */
[----:B--2---:R-:W-:Y:S02]  /*07f0*/  @P6 LOP3.LUT R5, R5, R18, RZ, 0x3c, !PT ;  /* 0x0000001205056212 */ /* 0x004fe400078e3cff */
[----:B---3--:R-:W-:-:S02]  /*0800*/  @P6 LOP3.LUT R3, R3, R20, RZ, 0x3c, !PT ;  /* 0x0000001403036212 */ /* 0x008fc400078e3cff */
[----:B----4-:R-:W-:Y:S02]  /*0810*/  @P0 LOP3.LUT R5, R5, R22, RZ, 0x3c, !PT ;  /* 0x0000001605050212 */ /* 0x010fe400078e3cff */
[----:B------:R-:W-:Y:S02]  /*0820*/  @P0 LOP3.LUT R3, R3, R26, RZ, 0x3c, !PT ;  /* 0x0000001a03030212 */ /* 0x000fe400078e3cff */
[----:B------:R-:W-:-:S13]  /*0830*/  R2P PR, R24.B1, 0x7f ;  /* 0x0000007f18007804 */ /* 0x000fda0000001000 */
[----:B------:R-:W2:Y:S04]  /*0840*/  @P0 LDG.E R18, desc[UR4][R10.64+0xa0] ;  /* 0x0000a0040a120981 */ /* 0x000ea8000c1e1900 */
[----:B------:R-:W3:Y:S04]  /*0850*/  @P1 LDG.E R22, desc[UR4][R10.64+0xb4] ;  /* 0x0000b4040a161981 */ /* 0x000ee8000c1e1900 */
[----:B------:R-:W4:Y:S04]  /*0860*/  @P2 LDG.E R26, desc[UR4][R10.64+0xc8] ;  /* 0x0000c8040a1a2981 */ /* 0x000f28000c1e1900 */
[----:B------:R-:W4:Y:S04]  /*0870*/  @P3 LDG.E R28, desc[UR4][R10.64+0xdc] ;  /* 0x0000dc040a1c3981 */ /* 0x000f28000c1e1900 */
[----:B------:R-:W4:Y:S04]  /*0880*/  @P0 LDG.E R23, desc[UR4][R10.64+0xa4] ;  /* 0x0000a4040a170981 */ /* 0x000f28000c1e1900 */
[----:B------:R-:W4:Y:S04]  /*0890*/  @P0 LDG.E R20, desc[UR4][R10.64+0xa8] ;  /* 0x0000a8040a140981 */ /* 0x000f28000c1e1900 */
[----:B------:R-:W4:Y:S04]  /*08a0*/  @P4 LDG.E R25, desc[UR4][R10.64+0xf0] ;  /* 0x0000f0040a194981 */ /* 0x000f28000c1e1900 */
        /* <DEDUP_REMOVED lines=21> */
[----:B------:R-:W-:Y:S02]  /*0a00*/  LOP3.LUT P0, RZ, R24, 0x8000, RZ, 0xc0, !PT ;  /* 0x0000800018ff7812 */ /* 0x000fe4000780c0ff */
[----:B----4-:R-:W-:Y:S01]  /*0a10*/  @P5 LOP3.LUT R15, R15, R26, RZ, 0x3c, !PT ;  /* 0x0000001a0f0f5212 */ /* 0x010fe200078e3cff */
[----:B------:R-:W4:Y:S04]  /*0a20*/  @P3 LDG.E R24, desc[UR4][R10.64+0xe4] ;  /* 0x0000e4040a183981 */ /* 0x000f28000c1e1900 */
[----:B------:R-:W2:Y:S01]  /*0a30*/  @P6 LDG.E R26, desc[UR4][R10.64+0x118] ;  /* 0x000118040a1a6981 */ /* 0x000ea2000c1e1900 */
        /* <DEDUP_REMOVED lines=8> */
[----:B---3--:R-:W-:-:S03]  /*0ac0*/  @P2 LOP3.LUT R3, R3, R22, RZ, 0x3c, !PT ;  /* 0x0000001603032212 */ /* 0x008fc600078e3cff */
[----:B------:R-:W3:Y:S01]  /*0ad0*/  @P4 LDG.E R22, desc[UR4][R10.64+0x100] ;  /* 0x000100040a164981 */ /* 0x000ee2000c1e1900 */
[----:B--2---:R-:W-:-:S03]  /*0ae0*/  @P6 LOP3.LUT R15, R15, R26, RZ, 0x3c, !PT ;  /* 0x0000001a0f0f6212 */ /* 0x004fc600078e3cff */
[----:B------:R-:W2:Y:S01]  /*0af0*/  @P0 LDG.E R26, desc[UR4][R10.64+0x12c] ;  /* 0x00012c040a1a0981 */ /* 0x000ea2000c1e1900 */
[----:B----4-:R-:W-:-:S03]  /*0b00*/  @P2 LOP3.LUT R2, R2, R23, RZ, 0x3c, !PT ;  /* 0x0000001702022212 */ /* 0x010fc600078e3cff */
[----:B------:R-:W4:Y:S01]  /*0b10*/  @P4 LDG.E R23, desc[UR4][R10.64+0xfc] ;  /* 0x0000fc040a174981 */ /* 0x000f22000c1e1900 */
[----:B------:R-:W-:-:S03]  /*0b20*/  @P2 LOP3.LUT R5, R5, R20, RZ, 0x3c, !PT ;  /* 0x0000001405052212 */ /* 0x000fc600078e3cff */
[----:B------:R-:W4:Y:S01]  /*0b30*/  @P4 LDG.E R20, desc[UR4][R10.64+0xf8] ;  /* 0x0000f8040a144981 */ /* 0x000f22000c1e1900 */
[----:B------:R-:W-:Y:S02]  /*0b40*/  @P3 LOP3.LUT R2, R2, R27, RZ, 0x3c, !PT ;  /* 0x0000001b02023212 */ /* 0x000fe400078e3cff */
[----:B------:R-:W-:Y:S01]  /*0b50*/  @P3 LOP3.LUT R4, R4, R25, RZ, 0x3c, !PT ;  /* 0x0000001904043212 */ /* 0x000fe200078e3cff */
[----:B------:R-:W4:Y:S01]  /*0b60*/  @P5 LDG.E R27, desc[UR4][R10.64+0x110] ;  /* 0x000110040a1b5981 */ /* 0x000f22000c1e1900 */
[----:B------:R-:W-:-:S03]  /*0b70*/  @P3 LOP3.LUT R5, R5, R24, RZ, 0x3c, !PT ;  /* 0x0000001805053212 */ /* 0x000fc600078e3cff */
[----:B------:R-:W4:Y:S04]  /*0b80*/  @P5 LDG.E R25, desc[UR4][R10.64+0x108] ;  /* 0x000108040a195981 */ /* 0x000f28000c1e1900 */
        /* <DEDUP_REMOVED lines=19> */
[----:B------:R-:W-:-:S05]  /*0cc0*/  VIADD R19, R19, 0x10 ;  /* 0x0000001013137836 */ /* 0x000fca0000000000 */
[----:B------:R-:W-:Y:S02]  /*0cd0*/  ISETP.NE.AND P1, PT, R19, 0x20, PT ;  /* 0x000000201300780c */ /* 0x000fe40003f25270 */
[----:B------:R-:W-:Y:S02]  /*0ce0*/  @P5 LOP3.LUT R3, R3, R18, RZ, 0x3c, !PT ;  /* 0x0000001203035212 */ /* 0x000fe400078e3cff */
[----:B------:R-:W-:Y:S02]  /*0cf0*/  @P6 LOP3.LUT R4, R4, R21, RZ, 0x3c, !PT ;  /* 0x0000001504046212 */ /* 0x000fe400078e3cff */
[----:B---3--:R-:W-:-:S04]  /*0d00*/  @P6 LOP3.LUT R3, R3, R22, RZ, 0x3c, !PT ;  /* 0x0000001603036212 */ /* 0x008fc800078e3cff */
[----:B--2---:R-:W-:Y:S02]  /*0d10*/  @P0 LOP3.LUT R3, R3, R26, RZ, 0x3c, !PT ;  /* 0x0000001a03030212 */ /* 0x004fe400078e3cff */
[----:B----4-:R-:W-:Y:S02]  /*0d20*/  @P6 LOP3.LUT R2, R2, R23, RZ, 0x3c, !PT ;  /* 0x0000001702026212 */ /* 0x010fe400078e3cff */
[----:B------:R-:W-:Y:S02]  /*0d30*/  @P6 LOP3.LUT R5, R5, R20, RZ, 0x3c, !PT ;  /* 0x0000001405056212 */ /* 0x000fe400078e3cff */
[----:B------:R-:W-:Y:S02]  /*0d40*/  @P0 LOP3.LUT R2, R2, R27, RZ, 0x3c, !PT ;  /* 0x0000001b02020212 */ /* 0x000fe400078e3cff */
[----:B------:R-:W-:Y:S02]  /*0d50*/  @P0 LOP3.LUT R4, R4, R25, RZ, 0x3c, !PT ;  /* 0x0000001904040212 */ /* 0x000fe400078e3cff */
[----:B------:R-:W-:Y:S01]  /*0d60*/  @P0 LOP3.LUT R5, R5, R24, RZ, 0x3c, !PT ;  /* 0x0000001805050212 */ /* 0x000fe200078e3cff */
[----:B------:R-:W-:Y:S06]  /*0d70*/  @P1 BRA `(.L_x_5) ;  /* 0xfffffff400481947 */ /* 0x000fec000383ffff */
[----:B------:R-:W-:-:S05]  /*0d80*/  VIADD R17, R17, 0x1 ;  /* 0x0000000111117836 */ /* 0x000fca0000000000 */
[----:B------:R-:W-:-:S13]  /*0d90*/  ISETP.NE.AND P0, PT, R17, 0x5, PT ;  /* 0x000000051100780c */ /* 0x000fda0003f05270 */
[----:B------:R-:W-:Y:S05]  /*0da0*/  @P0 BRA `(.L_x_6) ;  /* 0xfffffff400300947 */ /* 0x000fea000383ffff */
[----:B------:R1:W-:Y:S01]  /*0db0*/  STG.E.64 desc[UR4][R6.64+0x8], R4 ;  /* 0x0000080406007986 */ /* 0x0003e2000c101b04 */
[----:B------:R-:W-:Y:S01]  /*0dc0*/  VIADD R14, R14, 0x1 ;  /* 0x000000010e0e7836 */ /* 0x000fe20000000000 */
[----:B------:R-:W-:Y:S02]  /*0dd0*/  LOP3.LUT R11, R13, 0x3, RZ, 0xc0, !PT ;  /* 0x000000030d0b7812 */ /* 0x000fe400078ec0ff */
[----:B------:R1:W-:Y:S02]  /*0de0*/  STG.E.64 desc[UR4][R6.64+0x10], R2 ;  /* 0x0000100206007986 */ /* 0x0003e4000c101b04 */
[----:B------:R-:W-:Y:S02]  /*0df0*/  ISETP.GE.U32.AND P0, PT, R14, R11, PT ;  /* 0x0000000b0e00720c */ /* 0x000fe40003f06070 */
[----:B------:R1:W-:Y:S11]  /*0e00*/  STG.E desc[UR4][R6.64+0x4], R15 ;  /* 0x0000040f06007986 */ /* 0x0003f6000c101904 */
[----:B------:R-:W-:Y:S05]  /*0e10*/  @!P0 BRA `(.L_x_7) ;  /* 0xfffffff400048947 */ /* 0x000fea000383ffff */
.L_x_4:
[----:B------:R-:W-:Y:S05]  /*0e20*/  BSYNC.RECONVERGENT B1 ;  /* 0x0000000000017941 */ /* 0x000fea0003800200 */
.L_x_3:
[C---:B------:R-:W-:Y:S01]  /*0e30*/  ISETP.GT.U32.AND P0, PT, R13.reuse, 0x3, PT ;  /* 0x000000030d00780c */ /* 0x040fe20003f04070 */
[----:B------:R-:W-:Y:S01]  /*0e40*/  VIADD R12, R12, 0x1 ;  /* 0x000000010c0c7836 */ /* 0x000fe20000000000 */
[--C-:B------:R-:W-:Y:S02]  /*0e50*/  SHF.R.U64 R13, R13, 0x2, R0.reuse ;  /* 0x000000020d0d7819 */ /* 0x100fe40000001200 */
[----:B------:R-:W-:Y:S02]  /*0e60*/  ISETP.GT.U32.AND.EX P0, PT, R0, RZ, PT, P0 ;  /* 0x000000ff0000720c */ /* 0x000fe40003f04100 */
[----:B------:R-:W-:-:S11]  /*0e70*/  SHF.R.U32.HI R0, RZ, 0x2, R0 ;  /* 0x00000002ff007819 */ /* 0x000fd60000011600 */
[----:B------:R-:W-:Y:S05]  /*0e80*/  @P0 BRA `(.L_x_8) ;  /* 0xfffffff000c80947 */ /* 0x000fea000383ffff */
.L_x_2:
[----:B------:R-:W-:Y:S05]  /*0e90*/  BSYNC.RECONVERGENT B0 ;  /* 0x0000000000007941 */ /* 0x000fea0003800200 */
.L_x_1:
[----:B------:R-:W-:Y:S04]  /*0ea0*/  STG.E.64 desc[UR4][R6.64+0x18], RZ ;  /* 0x000018ff06007986 */ /* 0x000fe8000c101b04 */
[----:B------:R-:W-:Y:S04]  /*0eb0*/  STG.E desc[UR4][R6.64+0x20], RZ ;  /* 0x000020ff06007986 */ /* 0x000fe8000c101904 */
[----:B------:R-:W-:Y:S01]  /*0ec0*/  STG.E.64 desc[UR4][R6.64+0x28], RZ ;  /* 0x000028ff06007986 */ /* 0x000fe2000c101b04 */
[----:B------:R-:W-:Y:S05]  /*0ed0*/  EXIT ;  /* 0x000000000000794d */ /* 0x000fea0003800000 */
.L_x_9:
        /* <DEDUP_REMOVED lines=10> */
.L_x_11:


//--------------------- .nv.global.init           --------------------------
	.section	.nv.global.init,"aw",@progbits
	.align	4
.nv.global.init:
	.type		mrg32k3aM1SubSeq,@object
	.size		mrg32k3aM1SubSeq,(mrg32k3aM2SubSeq - mrg32k3aM1SubSeq)
mrg32k3aM1SubSeq:
        /*0000*/ 	.byte	0x0b, 0xcc, 0xee, 0x04, 0x73, 0x29, 0x8b, 0x6f, 0xf6, 0x53, 0x03, 0xf6, 0x23, 0xf6, 0xea, 0xda
        /* <DEDUP_REMOVED lines=125> */
	.type		mrg32k3aM2SubSeq,@object
	.size		mrg32k3aM2SubSeq,(mrg32k3aM1 - mrg32k3aM2SubSeq)
mrg32k3aM2SubSeq:
        /* <DEDUP_REMOVED lines=126> */
	.type		mrg32k3aM1,@object
	.size		mrg32k3aM1,(mrg32k3aM1Seq - mrg32k3aM1)
mrg32k3aM1:
        /* <DEDUP_REMOVED lines=144> */
	.type		mrg32k3aM1Seq,@object
	.size		mrg32k3aM1Seq,(mrg32k3aM2 - mrg32k3aM1Seq)
mrg32k3aM1Seq:
        /* <DEDUP_REMOVED lines=144> */
	.type		mrg32k3aM2,@object
	.size		mrg32k3aM2,(mrg32k3aM2Seq - mrg32k3aM2)
mrg32k3aM2:
        /* <DEDUP_REMOVED lines=144> */
	.type		mrg32k3aM2Seq,@object
	.size		mrg32k3aM2Seq,(precalc_xorwow_matrix - mrg32k3aM2Seq)
mrg32k3aM2Seq:
        /* <DEDUP_REMOVED lines=144> */
	.type		precalc_xorwow_matrix,@object
	.size		precalc_xorwow_matrix,(precalc_xorwow_offset_matrix - precalc_xorwow_matrix)
precalc_xorwow_matrix:
        /* <DEDUP_REMOVED lines=6400> */
	.type		precalc_xorwow_offset_matrix,@object
	.size		precalc_xorwow_offset_matrix,(.L_1 - precalc_xorwow_offset_matrix)
precalc_xorwow_offset_matrix:
        /* <DEDUP_REMOVED lines=6400> */
.L_1:


//--------------------- .nv.shared.reserved.0     --------------------------
	.section	.nv.shared.reserved.0,"aw",@nobits
	.weak		__nv_reservedSMEM_offset_0_alias
	.size		__nv_reservedSMEM_offset_0_alias, 0, 64
	.other		__nv_reservedSMEM_offset_0_alias,@"STO_CUDA_RESERVED_SHARED STV_DEFAULT"
__nv_reservedSMEM_offset_0_alias:
	.zero		0
	.zero		64


//--------------------- .nv.constant0._Z23generate_random_numbersP17curandStateXORWOWPf --------------------------
	.section	.nv.constant0._Z23generate_random_numbersP17curandStateXORWOWPf,"a",@progbits
	.sectionflags	@""
	.align	4
.nv.constant0._Z23generate_random_numbersP17curandStateXORWOWPf:
	.zero		912


//--------------------- .nv.constant0._Z12setup_kernelP17curandStateXORWOWy --------------------------
	.section	.nv.constant0._Z12setup_kernelP17curandStateXORWOWy,"a",@progbits
	.sectionflags	@""
	.align	4
.nv.constant0._Z12setup_kernelP17curandStateXORWOWy:
	.zero		912


//--------------------- SYMBOLS --------------------------

	.type		.nv.reservedSmem.offset0,@object
	.size		.nv.reservedSmem.offset0,0x4
